//
// Generated by NVIDIA NVVM Compiler
//
// Compiler Build ID: CL-36424714
// Cuda compilation tools, release 13.0, V13.0.88
// Based on NVVM 20.0.0
//

.version 9.0
.target sm_100
.address_size 64

	// .globl	_Z10ConvKernelPKfS0_Pfmm
// _ZZ10ConvKernelPKfS0_PfmmE3shB has been demoted
.extern .shared .align 16 .b8 block_shared_A[];

.visible .entry _Z10ConvKernelPKfS0_Pfmm(
	.param .u64 .ptr .align 1 _Z10ConvKernelPKfS0_Pfmm_param_0,
	.param .u64 .ptr .align 1 _Z10ConvKernelPKfS0_Pfmm_param_1,
	.param .u64 .ptr .align 1 _Z10ConvKernelPKfS0_Pfmm_param_2,
	.param .u64 _Z10ConvKernelPKfS0_Pfmm_param_3,
	.param .u64 _Z10ConvKernelPKfS0_Pfmm_param_4
)
{
	.reg .pred 	%p<18>;
	.reg .b32 	%r<93>;
	.reg .b32 	%f<76>;
	.reg .b64 	%rd<13>;
	// demoted variable
	.shared .align 4 .b8 _ZZ10ConvKernelPKfS0_PfmmE3shB[4096];
	ld.param.u64 	%rd3, [_Z10ConvKernelPKfS0_Pfmm_param_0];
	ld.param.u64 	%rd4, [_Z10ConvKernelPKfS0_Pfmm_param_1];
	ld.param.u64 	%rd5, [_Z10ConvKernelPKfS0_Pfmm_param_2];
	ld.param.u32 	%r4, [_Z10ConvKernelPKfS0_Pfmm_param_3];
	ld.param.u32 	%r5, [_Z10ConvKernelPKfS0_Pfmm_param_4];
	mov.u32 	%r1, %tid.x;
	mov.u32 	%r36, %ctaid.x;
	mov.u32 	%r2, %ntid.x;
	mul.lo.s32 	%r37, %r36, %r2;
	add.s32 	%r3, %r37, %r1;
	add.s32 	%r38, %r5, -1;
	shr.u32 	%r39, %r38, 31;
	add.s32 	%r40, %r38, %r39;
	shr.s32 	%r41, %r40, 1;
	add.s32 	%r6, %r38, %r2;
	sub.s32 	%r7, %r37, %r41;
	setp.ge.s32 	%p1, %r1, %r6;
	@%p1 bra 	$L__BB0_5;
	cvta.to.global.u64 	%rd1, %rd3;
	mov.u32 	%r83, %r1;
$L__BB0_2:
	add.s32 	%r9, %r7, %r83;
	setp.lt.s32 	%p2, %r9, 0;
	setp.ge.s32 	%p3, %r9, %r4;
	mov.f32 	%f65, 0f00000000;
	or.pred  	%p4, %p2, %p3;
	@%p4 bra 	$L__BB0_4;
	mul.wide.u32 	%rd6, %r9, 4;
	add.s64 	%rd7, %rd1, %rd6;
	ld.global.nc.f32 	%f65, [%rd7];
$L__BB0_4:
	shl.b32 	%r42, %r83, 2;
	mov.u32 	%r43, block_shared_A;
	add.s32 	%r44, %r43, %r42;
	st.shared.f32 	[%r44], %f65;
	add.s32 	%r83, %r83, %r2;
	setp.lt.s32 	%p5, %r83, %r6;
	@%p5 bra 	$L__BB0_2;
$L__BB0_5:
	bar.sync 	0;
	setp.lt.s32 	%p6, %r5, 1;
	mov.f32 	%f72, 0f00000000;
	@%p6 bra 	$L__BB0_21;
	shl.b32 	%r46, %r1, 2;
	mov.u32 	%r47, _ZZ10ConvKernelPKfS0_PfmmE3shB;
	add.s32 	%r11, %r47, %r46;
	cvta.to.global.u64 	%rd2, %rd4;
	mov.f32 	%f72, 0f00000000;
	mov.b32 	%r87, 0;
	mov.u32 	%r88, %r87;
	bra.uni 	$L__BB0_16;
$L__BB0_7:
	setp.eq.s32 	%p10, %r23, 0;
	@%p10 bra 	$L__BB0_15;
	setp.lt.u32 	%p11, %r23, 4;
	@%p11 bra 	$L__BB0_10;
	add.s32 	%r58, %r92, %r1;
	shl.b32 	%r59, %r58, 2;
	mov.u32 	%r60, block_shared_A;
	add.s32 	%r61, %r60, %r59;
	ld.shared.f32 	%f46, [%r61];
	sub.s32 	%r62, %r92, %r19;
	shl.b32 	%r63, %r62, 2;
	add.s32 	%r65, %r47, %r63;
	ld.shared.f32 	%f47, [%r65];
	fma.rn.f32 	%f48, %f46, %f47, %f72;
	ld.shared.f32 	%f49, [%r61+4];
	ld.shared.f32 	%f50, [%r65+4];
	fma.rn.f32 	%f51, %f49, %f50, %f48;
	ld.shared.f32 	%f52, [%r61+8];
	ld.shared.f32 	%f53, [%r65+8];
	fma.rn.f32 	%f54, %f52, %f53, %f51;
	ld.shared.f32 	%f55, [%r61+12];
	ld.shared.f32 	%f56, [%r65+12];
	fma.rn.f32 	%f72, %f55, %f56, %f54;
	add.s32 	%r92, %r92, 4;
$L__BB0_10:
	setp.eq.s32 	%p12, %r22, 0;
	@%p12 bra 	$L__BB0_15;
	setp.eq.s32 	%p13, %r22, 1;
	@%p13 bra 	$L__BB0_13;
	add.s32 	%r66, %r92, %r1;
	shl.b32 	%r67, %r66, 2;
	mov.u32 	%r68, block_shared_A;
	add.s32 	%r69, %r68, %r67;
	ld.shared.f32 	%f58, [%r69];
	sub.s32 	%r70, %r92, %r19;
	shl.b32 	%r71, %r70, 2;
	add.s32 	%r73, %r47, %r71;
	ld.shared.f32 	%f59, [%r73];
	fma.rn.f32 	%f60, %f58, %f59, %f72;
	ld.shared.f32 	%f61, [%r69+4];
	ld.shared.f32 	%f62, [%r73+4];
	fma.rn.f32 	%f72, %f61, %f62, %f60;
	add.s32 	%r92, %r92, 2;
$L__BB0_13:
	and.b32  	%r74, %r21, 1;
	setp.eq.b32 	%p14, %r74, 1;
	not.pred 	%p15, %p14;
	@%p15 bra 	$L__BB0_15;
	add.s32 	%r75, %r92, %r1;
	shl.b32 	%r76, %r75, 2;
	mov.u32 	%r77, block_shared_A;
	add.s32 	%r78, %r77, %r76;
	ld.shared.f32 	%f63, [%r78];
	sub.s32 	%r79, %r92, %r19;
	shl.b32 	%r80, %r79, 2;
	add.s32 	%r82, %r47, %r80;
	ld.shared.f32 	%f64, [%r82];
	fma.rn.f32 	%f72, %f63, %f64, %f72;
$L__BB0_15:
	setp.ge.s32 	%p16, %r88, %r5;
	add.s32 	%r87, %r87, 1;
	@%p16 bra 	$L__BB0_21;
$L__BB0_16:
	mov.u32 	%r19, %r88;
	add.s32 	%r88, %r19, 1024;
	min.s32 	%r48, %r88, %r5;
	add.s32 	%r49, %r19, 1;
	max.s32 	%r21, %r48, %r49;
	and.b32  	%r22, %r21, 3;
	and.b32  	%r23, %r21, 7;
	shl.b32 	%r24, %r87, 10;
	bar.sync 	0;
	add.s32 	%r25, %r19, %r1;
	setp.ge.s32 	%p7, %r25, %r5;
	@%p7 bra 	$L__BB0_18;
	mul.wide.u32 	%rd8, %r25, 4;
	add.s64 	%rd9, %rd2, %rd8;
	ld.global.nc.f32 	%f20, [%rd9];
	st.shared.f32 	[%r11], %f20;
$L__BB0_18:
	bar.sync 	0;
	not.b32 	%r50, %r24;
	add.s32 	%r51, %r50, %r21;
	setp.lt.u32 	%p8, %r51, 7;
	mov.u32 	%r92, %r19;
	@%p8 bra 	$L__BB0_7;
	add.s32 	%r53, %r24, %r23;
	sub.s32 	%r91, %r53, %r21;
	shl.b32 	%r54, %r25, 2;
	mov.u32 	%r55, block_shared_A;
	add.s32 	%r56, %r55, %r54;
	add.s32 	%r90, %r56, 16;
	add.s32 	%r89, %r47, 16;
	mov.u32 	%r92, %r19;
$L__BB0_20:
	.pragma "nounroll";
	ld.shared.f32 	%f22, [%r90+-16];
	ld.shared.f32 	%f23, [%r89+-16];
	fma.rn.f32 	%f24, %f22, %f23, %f72;
	ld.shared.f32 	%f25, [%r90+-12];
	ld.shared.f32 	%f26, [%r89+-12];
	fma.rn.f32 	%f27, %f25, %f26, %f24;
	ld.shared.f32 	%f28, [%r90+-8];
	ld.shared.f32 	%f29, [%r89+-8];
	fma.rn.f32 	%f30, %f28, %f29, %f27;
	ld.shared.f32 	%f31, [%r90+-4];
	ld.shared.f32 	%f32, [%r89+-4];
	fma.rn.f32 	%f33, %f31, %f32, %f30;
	ld.shared.f32 	%f34, [%r90];
	ld.shared.f32 	%f35, [%r89];
	fma.rn.f32 	%f36, %f34, %f35, %f33;
	ld.shared.f32 	%f37, [%r90+4];
	ld.shared.f32 	%f38, [%r89+4];
	fma.rn.f32 	%f39, %f37, %f38, %f36;
	ld.shared.f32 	%f40, [%r90+8];
	ld.shared.f32 	%f41, [%r89+8];
	fma.rn.f32 	%f42, %f40, %f41, %f39;
	ld.shared.f32 	%f43, [%r90+12];
	ld.shared.f32 	%f44, [%r89+12];
	fma.rn.f32 	%f72, %f43, %f44, %f42;
	add.s32 	%r92, %r92, 8;
	add.s32 	%r91, %r91, 8;
	add.s32 	%r90, %r90, 32;
	add.s32 	%r89, %r89, 32;
	setp.eq.s32 	%p9, %r91, 0;
	@%p9 bra 	$L__BB0_7;
	bra.uni 	$L__BB0_20;
$L__BB0_21:
	setp.ge.s32 	%p17, %r3, %r4;
	@%p17 bra 	$L__BB0_23;
	cvta.to.global.u64 	%rd10, %rd5;
	mul.wide.s32 	%rd11, %r3, 4;
	add.s64 	%rd12, %rd10, %rd11;
	st.global.f32 	[%rd12], %f72;
$L__BB0_23:
	ret;

}


// ===== COMPILED SASS (sm_100) =====

	.target	sm_100

	.elftype	@"ET_EXEC"


//--------------------- .note.nv.tkinfo           --------------------------
	.section	.note.nv.tkinfo,"",@"SHT_NOTE"
	.sectionflags	@"SHF_NOTE_NV_TKINFO"
	.tkinfo
        /*0018*/ 	.word	0x00000002
        /*0030*/ 	.string	""
        /*0030*/ 	.string	"ptxas"
        /*0030*/ 	.string	"Cuda compilation tools, release 13.0, V13.0.88"
        /*0030*/ 	.string	"Build cuda_13.0.r13.0/compiler.36424714_0"
        /*0030*/ 	.string	"-arch sm_100 -m 64 "



//--------------------- .note.nv.cuinfo           --------------------------
	.section	.note.nv.cuinfo,"",@"SHT_NOTE"
	.sectionflags	@"SHF_NOTE_NV_CUINFO"
        /*0018*/ 	.short	0x0002
        /*001a*/ 	.short	0x0064
        /*001c*/ 	.short	0x0082
	.zero		2


//--------------------- .nv.info                  --------------------------
	.section	.nv.info,"",@"SHT_CUDA_INFO"
	.align	4


	//----- nvinfo : EIATTR_REGCOUNT
	.align		4
        /*0000*/ 	.byte	0x04, 0x2f
        /*0002*/ 	.short	(.L_1 - .L_0)
	.align		4
.L_0:
        /*0004*/ 	.word	index@(_Z10ConvKernelPKfS0_Pfmm)
        /*0008*/ 	.word	0x0000001d


	//----- nvinfo : EIATTR_FRAME_SIZE
	.align		4
.L_1:
        /*000c*/ 	.byte	0x04, 0x11
        /*000e*/ 	.short	(.L_3 - .L_2)
	.align		4
.L_2:
        /*0010*/ 	.word	index@(_Z10ConvKernelPKfS0_Pfmm)
        /*0014*/ 	.word	0x00000000


	//----- nvinfo : EIATTR_MIN_STACK_SIZE
	.align		4
.L_3:
        /*0018*/ 	.byte	0x04, 0x12
        /*001a*/ 	.short	(.L_5 - .L_4)
	.align		4
.L_4:
        /*001c*/ 	.word	index@(_Z10ConvKernelPKfS0_Pfmm)
        /*0020*/ 	.word	0x00000000
.L_5:


//--------------------- .nv.compat                --------------------------
	.section	.nv.compat,"",@"SHT_CUDA_COMPAT_INFO"
	.align	4
        /*0000*/ 	.byte	0x02, 0x09, 0x00, 0x00, 0x02, 0x02, 0x01, 0x00, 0x02, 0x05, 0x05, 0x00, 0x03, 0x07, 0x01, 0x01
        /*0010*/ 	.byte	0x02, 0x03, 0x00, 0x00, 0x02, 0x06, 0x01, 0x00, 0x04, 0x0b, 0x08, 0x00, 0x09, 0x00, 0x00, 0x00
        /*0020*/ 	.byte	0x00, 0x00, 0x00, 0x00


//--------------------- .nv.info._Z10ConvKernelPKfS0_Pfmm --------------------------
	.section	.nv.info._Z10ConvKernelPKfS0_Pfmm,"",@"SHT_CUDA_INFO"
	.sectionflags	@""
	.align	4


	//----- nvinfo : EIATTR_CUDA_API_VERSION
	.align		4
        /*0000*/ 	.byte	0x04, 0x37
        /*0002*/ 	.short	(.L_7 - .L_6)
.L_6:
        /*0004*/ 	.word	0x00000082


	//----- nvinfo : EIATTR_KPARAM_INFO
	.align		4
.L_7:
        /*0008*/ 	.byte	0x04, 0x17
        /*000a*/ 	.short	(.L_9 - .L_8)
.L_8:
        /*000c*/ 	.word	0x00000000
        /*0010*/ 	.short	0x0004
        /*0012*/ 	.short	0x0020
        /*0014*/ 	.byte	0x00, 0xf0, 0x21, 0x00


	//----- nvinfo : EIATTR_KPARAM_INFO
	.align		4
.L_9:
        /*0018*/ 	.byte	0x04, 0x17
        /*001a*/ 	.short	(.L_11 - .L_10)
.L_10:
        /*001c*/ 	.word	0x00000000
        /*0020*/ 	.short	0x0003
        /*0022*/ 	.short	0x0018
        /*0024*/ 	.byte	0x00, 0xf0, 0x21, 0x00


	//----- nvinfo : EIATTR_KPARAM_INFO
	.align		4
.L_11:
        /*0028*/ 	.byte	0x04, 0x17
        /*002a*/ 	.short	(.L_13 - .L_12)
.L_12:
        /*002c*/ 	.word	0x00000000
        /*0030*/ 	.short	0x0002
        /*0032*/ 	.short	0x0010
        /*0034*/ 	.byte	0x00, 0xf5, 0x21, 0x00


	//----- nvinfo : EIATTR_KPARAM_INFO
	.align		4
.L_13:
        /*0038*/ 	.byte	0x04, 0x17
        /*003a*/ 	.short	(.L_15 - .L_14)
.L_14:
        /*003c*/ 	.word	0x00000000
        /*0040*/ 	.short	0x0001
        /*0042*/ 	.short	0x0008
        /*0044*/ 	.byte	0x00, 0xf5, 0x21, 0x00


	//----- nvinfo : EIATTR_KPARAM_INFO
	.align		4
.L_15:
        /*0048*/ 	.byte	0x04, 0x17
        /*004a*/ 	.short	(.L_17 - .L_16)
.L_16:
        /*004c*/ 	.word	0x00000000
        /*0050*/ 	.short	0x0000
        /*0052*/ 	.short	0x0000
        /*0054*/ 	.byte	0x00, 0xf5, 0x21, 0x00


	//----- nvinfo : EIATTR_SPARSE_MMA_MASK
	.align		4
.L_17:
        /*0058*/ 	.byte	0x03, 0x50
        /*005a*/ 	.short	0x0000


	//----- nvinfo : EIATTR_MAXREG_COUNT
	.align		4
        /*005c*/ 	.byte	0x03, 0x1b
        /*005e*/ 	.short	0x00ff


	//----- nvinfo : EIATTR_NUM_BARRIERS
	.align		4
        /*0060*/ 	.byte	0x02, 0x4c
        /*0062*/ 	.byte	0x01
	.zero		1


	//----- nvinfo : EIATTR_MERCURY_ISA_VERSION
	.align		4
        /*0064*/ 	.byte	0x03, 0x5f
        /*0066*/ 	.short	0x0101


	//----- nvinfo : EIATTR_VRC_CTA_INIT_COUNT
	.align		4
        /*0068*/ 	.byte	0x02, 0x4a
	.zero		1
	.zero		1


	//----- nvinfo : EIATTR_EXIT_INSTR_OFFSETS
	.align		4
        /*006c*/ 	.byte	0x04, 0x1c
        /*006e*/ 	.short	(.L_19 - .L_18)


	//   ....[0]....
.L_18:
        /*0070*/ 	.word	0x00000a70


	//   ....[1]....
        /*0074*/ 	.word	0x00000ab0


	//----- nvinfo : EIATTR_CRS_STACK_SIZE
	.align		4
.L_19:
        /*0078*/ 	.byte	0x04, 0x1e
        /*007a*/ 	.short	(.L_21 - .L_20)
.L_20:
        /*007c*/ 	.word	0x00000000


	//----- nvinfo : EIATTR_CBANK_PARAM_SIZE
	.align		4
.L_21:
        /*0080*/ 	.byte	0x03, 0x19
        /*0082*/ 	.short	0x0028


	//----- nvinfo : EIATTR_PARAM_CBANK
	.align		4
        /*0084*/ 	.byte	0x04, 0x0a
        /*0086*/ 	.short	(.L_23 - .L_22)
	.align		4
.L_22:
        /*0088*/ 	.word	index@(.nv.constant0._Z10ConvKernelPKfS0_Pfmm)
        /*008c*/ 	.short	0x0380
        /*008e*/ 	.short	0x0028


	//----- nvinfo : EIATTR_SW_WAR
	.align		4
.L_23:
        /*0090*/ 	.byte	0x04, 0x36
        /*0092*/ 	.short	(.L_25 - .L_24)
.L_24:
        /*0094*/ 	.word	0x00000008
.L_25:


//--------------------- .nv.callgraph             --------------------------
	.section	.nv.callgraph,"",@"SHT_CUDA_CALLGRAPH"
	.align	4
	.sectionentsize	8
	.align		4
        /*0000*/ 	.word	0x00000000
	.align		4
        /*0004*/ 	.word	0xffffffff
	.align		4
        /*0008*/ 	.word	0x00000000
	.align		4
        /*000c*/ 	.word	0xfffffffe
	.align		4
        /*0010*/ 	.word	0x00000000
	.align		4
        /*0014*/ 	.word	0xfffffffd
	.align		4
        /*0018*/ 	.word	0x00000000
	.align		4
        /*001c*/ 	.word	0xfffffffc


//--------------------- .text._Z10ConvKernelPKfS0_Pfmm --------------------------
	.section	.text._Z10ConvKernelPKfS0_Pfmm,"ax",@progbits
	.align	128
        .global         _Z10ConvKernelPKfS0_Pfmm
        .type           _Z10ConvKernelPKfS0_Pfmm,@function
        .size           _Z10ConvKernelPKfS0_Pfmm,(.L_x_13 - _Z10ConvKernelPKfS0_Pfmm)
        .other          _Z10ConvKernelPKfS0_Pfmm,@"STO_CUDA_ENTRY STV_DEFAULT"
_Z10ConvKernelPKfS0_Pfmm:
.text._Z10ConvKernelPKfS0_Pfmm:
[----:B------:R-:W-:Y:S08]  /*0000*/  LDC R1, c[0x0][0x37c] ;  /* 0x0000df00ff017b82 */ /* 0x000ff00000000800 */
[----:B------:R-:W0:Y:S01]  /*0010*/  LDC R2, c[0x0][0x3a0] ;  /* 0x0000e800ff027b82 */ /* 0x000e220000000800 */
[----:B------:R-:W1:Y:S01]  /*0020*/  S2R R0, SR_TID.X ;  /* 0x0000000000007919 */ /* 0x000e620000002100 */
[----:B------:R-:W2:Y:S01]  /*0030*/  LDCU.64 UR8, c[0x0][0x358] ;  /* 0x00006b00ff0877ac */ /* 0x000ea20008000a00 */
[----:B------:R-:W-:Y:S05]  /*0040*/  BSSY.RECONVERGENT B0, `(.L_x_0) ;  /* 0x0000020000007945 */ /* 0x000fea0003800200 */
[----:B------:R-:W3:Y:S08]  /*0050*/  LDC R15, c[0x0][0x360] ;  /* 0x0000d800ff0f7b82 */ /* 0x000ef00000000800 */
[----:B------:R-:W4:Y:S01]  /*0060*/  S2UR UR4, SR_CTAID.X ;  /* 0x00000000000479c3 */ /* 0x000f220000002500 */
[----:B0-----:R-:W-:-:S04]  /*0070*/  VIADD R2, R2, 0xffffffff ;  /* 0xffffffff02027836 */ /* 0x001fc80000000000 */
[C---:B---3--:R-:W-:Y:S01]  /*0080*/  IMAD.IADD R9, R2.reuse, 0x1, R15 ;  /* 0x0000000102097824 */ /* 0x048fe200078e020f */
[----:B------:R-:W-:-:S04]  /*0090*/  LEA.HI R2, R2, R2, RZ, 0x1 ;  /* 0x0000000202027211 */ /* 0x000fc800078f08ff */
[----:B-1----:R-:W-:Y:S02]  /*00a0*/  ISETP.GE.AND P0, PT, R0, R9, PT ;  /* 0x000000090000720c */ /* 0x002fe40003f06270 */
[----:B------:R-:W-:Y:S01]  /*00b0*/  SHF.R.S32.HI R3, RZ, 0x1, R2 ;  /* 0x00000001ff037819 */ /* 0x000fe20000011402 */
[----:B----4-:R-:W-:-:S04]  /*00c0*/  IMAD R2, R15, UR4, R0 ;  /* 0x000000040f027c24 */ /* 0x010fc8000f8e0200 */
[----:B------:R-:W-:-:S06]  /*00d0*/  IMAD R3, R15, UR4, -R3 ;  /* 0x000000040f037c24 */ /* 0x000fcc000f8e0a03 */
[----:B--2---:R-:W-:Y:S05]  /*00e0*/  @P0 BRA `(.L_x_1) ;  /* 0x0000000000540947 */ /* 0x004fea0003800000 */
[----:B------:R-:W0:Y:S01]  /*00f0*/  S2R R11, SR_CgaCtaId ;  /* 0x00000000000b7919 */ /* 0x000e220000008800 */
[----:B------:R-:W1:Y:S01]  /*0100*/  LDC R10, c[0x0][0x398] ;  /* 0x0000e600ff0a7b82 */ /* 0x000e620000000800 */
[----:B------:R-:W-:Y:S02]  /*0110*/  MOV R6, 0x400 ;  /* 0x0000040000067802 */ /* 0x000fe40000000f00 */
[----:B------:R-:W-:-:S03]  /*0120*/  MOV R8, R0 ;  /* 0x0000000000087202 */ /* 0x000fc60000000f00 */
[----:B------:R-:W-:Y:S02]  /*0130*/  VIADD R6, R6, 0x1000 ;  /* 0x0000100006067836 */ /* 0x000fe40000000000 */
[----:B------:R-:W2:Y:S03]  /*0140*/  LDC.64 R4, c[0x0][0x380] ;  /* 0x0000e000ff047b82 */ /* 0x000ea60000000a00 */
[----:B0-----:R-:W-:-:S07]  /*0150*/  LEA R11, R11, R6, 0x18 ;  /* 0x000000060b0b7211 */ /* 0x001fce00078ec0ff */
.L_x_4:
[----:B0-----:R-:W-:Y:S01]  /*0160*/  IMAD.IADD R7, R3, 0x1, R8 ;  /* 0x0000000103077824 */ /* 0x001fe200078e0208 */
[----:B------:R-:W-:Y:S01]  /*0170*/  BSSY.RECONVERGENT B1, `(.L_x_2) ;  /* 0x0000008000017945 */ /* 0x000fe20003800200 */
[----:B------:R-:W-:Y:S02]  /*0180*/  HFMA2 R6, -RZ, RZ, 0, 0 ;  /* 0x00000000ff067431 */ /* 0x000fe400000001ff */
[----:B------:R-:W-:Y:S01]  /*0190*/  IMAD R13, R8, 0x4, R11 ;  /* 0x00000004080d7824 */ /* 0x000fe200078e020b */
[----:B-1----:R-:W-:-:S04]  /*01a0*/  ISETP.GE.AND P0, PT, R7, R10, PT ;  /* 0x0000000a0700720c */ /* 0x002fc80003f06270 */
[----:B------:R-:W-:-:S13]  /*01b0*/  ISETP.LT.OR P0, PT, R7, RZ, P0 ;  /* 0x000000ff0700720c */ /* 0x000fda0000701670 */
[----:B------:R-:W-:Y:S05]  /*01c0*/  @P0 BRA `(.L_x_3) ;  /* 0x0000000000080947 */ /* 0x000fea0003800000 */
[----:B--2---:R-:W-:-:S06]  /*01d0*/  IMAD.WIDE.U32 R6, R7, 0x4, R4 ;  /* 0x0000000407067825 */ /* 0x004fcc00078e0004 */
[----:B------:R0:W5:Y:S02]  /*01e0*/  LDG.E.CONSTANT R6, desc[UR8][R6.64] ;  /* 0x0000000806067981 */ /* 0x000164000c1e9900 */
.L_x_3:
[----:B------:R-:W-:Y:S05]  /*01f0*/  BSYNC.RECONVERGENT B1 ;  /* 0x0000000000017941 */ /* 0x000fea0003800200 */
.L_x_2:
[----:B-----5:R3:W-:Y:S01]  /*0200*/  STS [R13], R6 ;  /* 0x000000060d007388 */ /* 0x0207e20000000800 */
[----:B------:R-:W-:-:S05]  /*0210*/  IMAD.IADD R8, R15, 0x1, R8 ;  /* 0x000000010f087824 */ /* 0x000fca00078e0208 */
[----:B------:R-:W-:-:S13]  /*0220*/  ISETP.GE.AND P0, PT, R8, R9, PT ;  /* 0x000000090800720c */ /* 0x000fda0003f06270 */
[----:B---3--:R-:W-:Y:S05]  /*0230*/  @!P0 BRA `(.L_x_4) ;  /* 0xfffffffc00c88947 */ /* 0x008fea000383ffff */
.L_x_1:
[----:B------:R-:W-:Y:S05]  /*0240*/  BSYNC.RECONVERGENT B0 ;  /* 0x0000000000007941 */ /* 0x000fea0003800200 */
.L_x_0:
[----:B------:R-:W1:Y:S01]  /*0250*/  LDCU UR4, c[0x0][0x3a0] ;  /* 0x00007400ff0477ac */ /* 0x000e620008000800 */
[----:B------:R-:W-:Y:S01]  /*0260*/  IMAD.MOV.U32 R3, RZ, RZ, RZ ;  /* 0x000000ffff037224 */ /* 0x000fe200078e00ff */
[----:B-1----:R-:W-:Y:S01]  /*0270*/  UISETP.GE.AND UP0, UPT, UR4, 0x1, UPT ;  /* 0x000000010400788c */ /* 0x002fe2000bf06270 */
[----:B------:R-:W-:Y:S08]  /*0280*/  BAR.SYNC.DEFER_BLOCKING 0x0 ;  /* 0x0000000000007b1d */ /* 0x000ff00000010000 */
[----:B------:R-:W-:Y:S05]  /*0290*/  BRA.U !UP0, `(.L_x_5) ;  /* 0x0000000508ec7547 */ /* 0x000fea000b800000 */
[----:B------:R-:W1:Y:S01]  /*02a0*/  S2UR UR4, SR_CgaCtaId ;  /* 0x00000000000479c3 */ /* 0x000e620000008800 */
[----:B------:R-:W-:Y:S01]  /*02b0*/  UMOV UR5, 0x400 ;  /* 0x0000040000057882 */ /* 0x000fe20000000000 */
[----:B------:R-:W-:Y:S01]  /*02c0*/  MOV R3, RZ ;  /* 0x000000ff00037202 */ /* 0x000fe20000000f00 */
[----:B--2---:R-:W-:Y:S01]  /*02d0*/  IMAD.MOV.U32 R4, RZ, RZ, RZ ;  /* 0x000000ffff047224 */ /* 0x004fe200078e00ff */
[----:B-1----:R-:W-:-:S03]  /*02e0*/  ULEA UR5, UR4, UR5, 0x18 ;  /* 0x0000000504057291 */ /* 0x002fc6000f8ec0ff */
[----:B------:R-:W-:-:S03]  /*02f0*/  UMOV UR4, URZ ;  /* 0x000000ff00047c82 */ /* 0x000fc60008000000 */
[----:B------:R-:W-:-:S07]  /*0300*/  LEA R12, R0, UR5, 0x2 ;  /* 0x00000005000c7c11 */ /* 0x000fce000f8e10ff */
.L_x_11:
[----:B------:R-:W1:Y:S01]  /*0310*/  LDCU UR7, c[0x0][0x3a0] ;  /* 0x00007400ff0777ac */ /* 0x000e620008000800 */
[----:B------:R-:W-:-:S05]  /*0320*/  IMAD.MOV.U32 R13, RZ, RZ, R4 ;  /* 0x000000ffff0d7224 */ /* 0x000fca00078e0004 */
[----:B------:R-:W-:Y:S01]  /*0330*/  IADD3 R19, PT, PT, R0, R13, RZ ;  /* 0x0000000d00137210 */ /* 0x000fe20007ffe0ff */
[----:B------:R-:W-:Y:S03]  /*0340*/  BAR.SYNC.DEFER_BLOCKING 0x0 ;  /* 0x0000000000007b1d */ /* 0x000fe60000010000 */
[----:B-1----:R-:W-:-:S13]  /*0350*/  ISETP.GE.AND P1, PT, R19, UR7, PT ;  /* 0x0000000713007c0c */ /* 0x002fda000bf26270 */
[----:B0-----:R-:W0:Y:S02]  /*0360*/  @!P1 LDC.64 R6, c[0x0][0x388] ;  /* 0x0000e200ff069b82 */ /* 0x001e240000000a00 */
[----:B0-----:R-:W-:-:S06]  /*0370*/  @!P1 IMAD.WIDE.U32 R6, R19, 0x4, R6 ;  /* 0x0000000413069825 */ /* 0x001fcc00078e0006 */
[----:B------:R-:W2:Y:S01]  /*0380*/  @!P1 LDG.E.CONSTANT R7, desc[UR8][R6.64] ;  /* 0x0000000806079981 */ /* 0x000ea2000c1e9900 */
[----:B------:R-:W-:Y:S01]  /*0390*/  VIADD R16, R4, 0x400 ;  /* 0x0000040004107836 */ /* 0x000fe20000000000 */
[----:B------:R-:W-:Y:S01]  /*03a0*/  USHF.L.U32 UR10, UR4, 0xa, URZ ;  /* 0x0000000a040a7899 */ /* 0x000fe200080006ff */
[----:B------:R-:W-:-:S03]  /*03b0*/  MOV R15, R13 ;  /* 0x0000000d000f7202 */ /* 0x000fc60000000f00 */
[----:B------:R-:W-:Y:S01]  /*03c0*/  VIMNMX R5, PT, PT, R16, UR7, PT ;  /* 0x0000000710057c48 */ /* 0x000fe2000bfe0100 */
[----:B------:R-:W-:-:S03]  /*03d0*/  ULOP3.LUT UR6, URZ, UR10, URZ, 0x33, !UPT ;  /* 0x0000000aff067292 */ /* 0x000fc6000f8e33ff */
[----:B------:R-:W-:-:S04]  /*03e0*/  VIADDMNMX R14, R4, 0x1, R5, !PT ;  /* 0x00000001040e7846 */ /* 0x000fc80007800105 */
[C---:B------:R-:W-:Y:S01]  /*03f0*/  LOP3.LUT R17, R14.reuse, 0x7, RZ, 0xc0, !PT ;  /* 0x000000070e117812 */ /* 0x040fe200078ec0ff */
[----:B------:R-:W-:-:S03]  /*0400*/  VIADD R4, R14, UR6 ;  /* 0x000000060e047c36 */ /* 0x000fc60008000000 */
[----:B------:R-:W-:Y:S02]  /*0410*/  ISETP.NE.AND P2, PT, R17, RZ, PT ;  /* 0x000000ff1100720c */ /* 0x000fe40003f45270 */
[----:B------:R-:W-:Y:S01]  /*0420*/  ISETP.GE.U32.AND P0, PT, R4, 0x7, PT ;  /* 0x000000070400780c */ /* 0x000fe20003f06070 */
[----:B--2---:R0:W-:Y:S01]  /*0430*/  @!P1 STS [R12], R7 ;  /* 0x000000070c009388 */ /* 0x0041e20000000800 */
[----:B------:R-:W-:Y:S01]  /*0440*/  BAR.SYNC.DEFER_BLOCKING 0x0 ;  /* 0x0000000000007b1d */ /* 0x000fe20000010000 */
[----:B------:R-:W-:-:S10]  /*0450*/  ISETP.GE.AND P1, PT, R16, UR7, PT ;  /* 0x0000000710007c0c */ /* 0x000fd4000bf26270 */
[----:B------:R-:W-:Y:S05]  /*0460*/  @!P0 BRA `(.L_x_6) ;  /* 0x0000000000848947 */ /* 0x000fea0003800000 */
[----:B------:R-:W1:Y:S01]  /*0470*/  S2UR UR7, SR_CgaCtaId ;  /* 0x00000000000779c3 */ /* 0x000e620000008800 */
[----:B------:R-:W-:Y:S01]  /*0480*/  UMOV UR6, 0x400 ;  /* 0x0000040000067882 */ /* 0x000fe20000000000 */
[----:B------:R-:W-:Y:S01]  /*0490*/  IADD3 R18, PT, PT, -R14, UR10, R17 ;  /* 0x0000000a0e127c10 */ /* 0x000fe2000fffe111 */
[----:B------:R-:W-:Y:S01]  /*04a0*/  UIADD3 UR6, UPT, UPT, UR6, 0x1000, URZ ;  /* 0x0000100006067890 */ /* 0x000fe2000fffe0ff */
[----:B------:R-:W-:-:S03]  /*04b0*/  IMAD.MOV.U32 R15, RZ, RZ, R13 ;  /* 0x000000ffff0f7224 */ /* 0x000fc600078e000d */
[----:B-1----:R-:W-:Y:S02]  /*04c0*/  ULEA UR6, UR7, UR6, 0x18 ;  /* 0x0000000607067291 */ /* 0x002fe4000f8ec0ff */
[----:B------:R-:W-:-:S04]  /*04d0*/  UIADD3 UR7, UPT, UPT, UR5, 0x10, URZ ;  /* 0x0000001005077890 */ /* 0x000fc8000fffe0ff */
[----:B------:R-:W-:-:S05]  /*04e0*/  LEA R19, R19, UR6, 0x2 ;  /* 0x0000000613137c11 */ /* 0x000fca000f8e10ff */
[----:B------:R-:W-:-:S07]  /*04f0*/  VIADD R19, R19, 0x10 ;  /* 0x0000001013137836 */ /* 0x000fce0000000000 */
.L_x_7:
[----:B------:R-:W-:Y:S01]  /*0500*/  LDS R24, [R19+-0x10] ;  /* 0xfffff00013187984 */ /* 0x000fe20000000800 */
[----:B------:R-:W-:Y:S01]  /*0510*/  IADD3 R18, PT, PT, R18, 0x8, RZ ;  /* 0x0000000812127810 */ /* 0x000fe20007ffe0ff */
[----:B------:R-:W-:Y:S02]  /*0520*/  VIADD R15, R15, 0x8 ;  /* 0x000000080f0f7836 */ /* 0x000fe40000000000 */
[----:B0-----:R-:W0:Y:S01]  /*0530*/  LDS.128 R4, [UR7+-0x10] ;  /* 0xfffff007ff047984 */ /* 0x001e220008000c00 */
[----:B------:R-:W-:-:S03]  /*0540*/  ISETP.NE.AND P0, PT, R18, RZ, PT ;  /* 0x000000ff1200720c */ /* 0x000fc60003f05270 */
[----:B------:R-:W1:Y:S04]  /*0550*/  LDS R25, [R19+-0xc] ;  /* 0xfffff40013197984 */ /* 0x000e680000000800 */
[----:B------:R-:W2:Y:S04]  /*0560*/  LDS R26, [R19+-0x8] ;  /* 0xfffff800131a7984 */ /* 0x000ea80000000800 */
[----:B------:R-:W3:Y:S04]  /*0570*/  LDS R22, [R19+-0x4] ;  /* 0xfffffc0013167984 */ /* 0x000ee80000000800 */
[----:B------:R-:W-:Y:S04]  /*0580*/  LDS R23, [R19] ;  /* 0x0000000013177984 */ /* 0x000fe80000000800 */
[----:B------:R-:W4:Y:S01]  /*0590*/  LDS.128 R8, [UR7] ;  /* 0x00000007ff087984 */ /* 0x000f220008000c00 */
[----:B------:R-:W-:-:S03]  /*05a0*/  UIADD3 UR7, UPT, UPT, UR7, 0x20, URZ ;  /* 0x0000002007077890 */ /* 0x000fc6000fffe0ff */
[----:B------:R-:W5:Y:S04]  /*05b0*/  LDS R20, [R19+0x4] ;  /* 0x0000040013147984 */ /* 0x000f680000000800 */
[----:B------:R-:W5:Y:S01]  /*05c0*/  LDS R21, [R19+0x8] ;  /* 0x0000080013157984 */ /* 0x000f620000000800 */
[----:B0-----:R-:W-:-:S03]  /*05d0*/  FFMA R24, R24, R4, R3 ;  /* 0x0000000418187223 */ /* 0x001fc60000000003 */
[----:B------:R0:W5:Y:S01]  /*05e0*/  LDS R4, [R19+0xc] ;  /* 0x00000c0013047984 */ /* 0x0001620000000800 */
[----:B-1----:R-:W-:-:S04]  /*05f0*/  FFMA R5, R25, R5, R24 ;  /* 0x0000000519057223 */ /* 0x002fc80000000018 */
[----:B--2---:R-:W-:Y:S01]  /*0600*/  FFMA R5, R26, R6, R5 ;  /* 0x000000061a057223 */ /* 0x004fe20000000005 */
[----:B0-----:R-:W-:-:S03]  /*0610*/  VIADD R19, R19, 0x20 ;  /* 0x0000002013137836 */ /* 0x001fc60000000000 */
[----:B---3--:R-:W-:-:S04]  /*0620*/  FFMA R22, R22, R7, R5 ;  /* 0x0000000716167223 */ /* 0x008fc80000000005 */
[----:B----4-:R-:W-:-:S04]  /*0630*/  FFMA R23, R23, R8, R22 ;  /* 0x0000000817177223 */ /* 0x010fc80000000016 */
[----:B-----5:R-:W-:-:S04]  /*0640*/  FFMA R20, R20, R9, R23 ;  /* 0x0000000914147223 */ /* 0x020fc80000000017 */
[----:B------:R-:W-:-:S04]  /*0650*/  FFMA R21, R21, R10, R20 ;  /* 0x0000000a15157223 */ /* 0x000fc80000000014 */
[----:B------:R-:W-:Y:S01]  /*0660*/  FFMA R3, R4, R11, R21 ;  /* 0x0000000b04037223 */ /* 0x000fe20000000015 */
[----:B------:R-:W-:Y:S06]  /*0670*/  @P0 BRA `(.L_x_7) ;  /* 0xfffffffc00a00947 */ /* 0x000fec000383ffff */
.L_x_6:
[----:B------:R-:W-:Y:S02]  /*0680*/  MOV R4, R16 ;  /* 0x0000001000047202 */ /* 0x000fe40000000f00 */
[----:B------:R-:W-:Y:S01]  /*0690*/  LOP3.LUT R19, R14, 0x3, RZ, 0xc0, !PT ;  /* 0x000000030e137812 */ /* 0x000fe200078ec0ff */
[----:B------:R-:W-:Y:S06]  /*06a0*/  @!P2 BRA `(.L_x_8) ;  /* 0x0000000000e0a947 */ /* 0x000fec0003800000 */
[----:B------:R-:W-:Y:S02]  /*06b0*/  ISETP.GE.U32.AND P0, PT, R17, 0x4, PT ;  /* 0x000000041100780c */ /* 0x000fe40003f06070 */
[----:B------:R-:W-:-:S11]  /*06c0*/  ISETP.NE.AND P2, PT, R19, RZ, PT ;  /* 0x000000ff1300720c */ /* 0x000fd60003f45270 */
[----:B------:R-:W-:Y:S05]  /*06d0*/  @!P0 BRA `(.L_x_9) ;  /* 0x0000000000548947 */ /* 0x000fea0003800000 */
[----:B------:R-:W1:Y:S01]  /*06e0*/  S2UR UR7, SR_CgaCtaId ;  /* 0x00000000000779c3 */ /* 0x000e620000008800 */
[----:B------:R-:W-:Y:S01]  /*06f0*/  UMOV UR6, 0x400 ;  /* 0x0000040000067882 */ /* 0x000fe20000000000 */
[C---:B------:R-:W-:Y:S01]  /*0700*/  IMAD.IADD R6, R15.reuse, 0x1, -R13 ;  /* 0x000000010f067824 */ /* 0x040fe200078e0a0d */
[----:B------:R-:W-:Y:S01]  /*0710*/  UIADD3 UR6, UPT, UPT, UR6, 0x1000, URZ ;  /* 0x0000100006067890 */ /* 0x000fe2000fffe0ff */
[C---:B------:R-:W-:Y:S01]  /*0720*/  IMAD.IADD R5, R15.reuse, 0x1, R0 ;  /* 0x000000010f057824 */ /* 0x040fe200078e0200 */
[----:B------:R-:W-:Y:S02]  /*0730*/  IADD3 R15, PT, PT, R15, 0x4, RZ ;  /* 0x000000040f0f7810 */ /* 0x000fe40007ffe0ff */
[----:B0-----:R-:W-:-:S05]  /*0740*/  LEA R7, R6, UR5, 0x2 ;  /* 0x0000000506077c11 */ /* 0x001fca000f8e10ff */
[----:B------:R-:W-:Y:S04]  /*0750*/  LDS R8, [R7] ;  /* 0x0000000007087984 */ /* 0x000fe80000000800 */
[----:B------:R-:W-:Y:S04]  /*0760*/  LDS R10, [R7+0x4] ;  /* 0x00000400070a7984 */ /* 0x000fe80000000800 */
[----:B------:R-:W-:Y:S01]  /*0770*/  LDS R16, [R7+0x8] ;  /* 0x0000080007107984 */ /* 0x000fe20000000800 */
[----:B-1----:R-:W-:-:S03]  /*0780*/  ULEA UR6, UR7, UR6, 0x18 ;  /* 0x0000000607067291 */ /* 0x002fc6000f8ec0ff */
[----:B------:R-:W-:Y:S03]  /*0790*/  LDS R18, [R7+0xc] ;  /* 0x00000c0007127984 */ /* 0x000fe60000000800 */
[----:B------:R-:W-:-:S05]  /*07a0*/  LEA R5, R5, UR6, 0x2 ;  /* 0x0000000605057c11 */ /* 0x000fca000f8e10ff */
[----:B------:R-:W0:Y:S04]  /*07b0*/  LDS R6, [R5] ;  /* 0x0000000005067984 */ /* 0x000e280000000800 */
[----:B------:R-:W1:Y:S04]  /*07c0*/  LDS R9, [R5+0x4] ;  /* 0x0000040005097984 */ /* 0x000e680000000800 */
[----:B------:R-:W2:Y:S04]  /*07d0*/  LDS R11, [R5+0x8] ;  /* 0x00000800050b7984 */ /* 0x000ea80000000800 */
[----:B------:R-:W3:Y:S01]  /*07e0*/  LDS R17, [R5+0xc] ;  /* 0x00000c0005117984 */ /* 0x000ee20000000800 */
[----:B0-----:R-:W-:-:S04]  /*07f0*/  FFMA R6, R6, R8, R3 ;  /* 0x0000000806067223 */ /* 0x001fc80000000003 */
[----:B-1----:R-:W-:-:S04]  /*0800*/  FFMA R6, R9, R10, R6 ;  /* 0x0000000a09067223 */ /* 0x002fc80000000006 */
[----:B--2---:R-:W-:-:S04]  /*0810*/  FFMA R6, R11, R16, R6 ;  /* 0x000000100b067223 */ /* 0x004fc80000000006 */
[----:B---3--:R-:W-:-:S07]  /*0820*/  FFMA R3, R17, R18, R6 ;  /* 0x0000001211037223 */ /* 0x008fce0000000006 */
.L_x_9:
[----:B------:R-:W-:Y:S05]  /*0830*/  @!P2 BRA `(.L_x_8) ;  /* 0x00000000007ca947 */ /* 0x000fea0003800000 */
[----:B------:R-:W-:Y:S02]  /*0840*/  ISETP.NE.AND P0, PT, R19, 0x1, PT ;  /* 0x000000011300780c */ /* 0x000fe40003f05270 */
[----:B------:R-:W-:-:S04]  /*0850*/  LOP3.LUT R14, R14, 0x1, RZ, 0xc0, !PT ;  /* 0x000000010e0e7812 */ /* 0x000fc800078ec0ff */
[----:B------:R-:W-:-:S07]  /*0860*/  ISETP.NE.U32.AND P2, PT, R14, 0x1, PT ;  /* 0x000000010e00780c */ /* 0x000fce0003f45070 */
[----:B------:R-:W-:Y:S06]  /*0870*/  @!P0 BRA `(.L_x_10) ;  /* 0x00000000003c8947 */ /* 0x000fec0003800000 */
        /* <DEDUP_REMOVED lines=8> */
[----:B------:R-:W-:Y:S01]  /*0900*/  LDS R9, [R7+0x4] ;  /* 0x0000040007097984 */ /* 0x000fe20000000800 */
[----:B-1----:R-:W-:-:S06]  /*0910*/  ULEA UR6, UR7, UR6, 0x18 ;  /* 0x0000000607067291 */ /* 0x002fcc000f8ec0ff */
[----:B------:R-:W-:-:S05]  /*0920*/  LEA R5, R5, UR6, 0x2 ;  /* 0x0000000605057c11 */ /* 0x000fca000f8e10ff */
[----:B------:R-:W0:Y:S04]  /*0930*/  LDS R6, [R5] ;  /* 0x0000000005067984 */ /* 0x000e280000000800 */
[----:B------:R-:W1:Y:S01]  /*0940*/  LDS R10, [R5+0x4] ;  /* 0x00000400050a7984 */ /* 0x000e620000000800 */
[----:B0-----:R-:W-:-:S04]  /*0950*/  FFMA R3, R6, R8, R3 ;  /* 0x0000000806037223 */ /* 0x001fc80000000003 */
[----:B-1----:R-:W-:-:S07]  /*0960*/  FFMA R3, R10, R9, R3 ;  /* 0x000000090a037223 */ /* 0x002fce0000000003 */
.L_x_10:
[----:B------:R-:W-:Y:S05]  /*0970*/  @P2 BRA `(.L_x_8) ;  /* 0x00000000002c2947 */ /* 0x000fea0003800000 */
[----:B------:R-:W1:Y:S01]  /*0980*/  S2UR UR7, SR_CgaCtaId ;  /* 0x00000000000779c3 */ /* 0x000e620000008800 */
[----:B------:R-:W-:Y:S01]  /*0990*/  UMOV UR6, 0x400 ;  /* 0x0000040000067882 */ /* 0x000fe20000000000 */
[----:B------:R-:W-:Y:S01]  /*09a0*/  IMAD.IADD R5, R15, 0x1, -R13 ;  /* 0x000000010f057824 */ /* 0x000fe200078e0a0d */
[----:B------:R-:W-:Y:S01]  /*09b0*/  UIADD3 UR6, UPT, UPT, UR6, 0x1000, URZ ;  /* 0x0000100006067890 */ /* 0x000fe2000fffe0ff */
[----:B------:R-:W-:-:S03]  /*09c0*/  IADD3 R15, PT, PT, R0, R15, RZ ;  /* 0x0000000f000f7210 */ /* 0x000fc60007ffe0ff */
[----:B------:R-:W-:-:S06]  /*09d0*/  LEA R5, R5, UR5, 0x2 ;  /* 0x0000000505057c11 */ /* 0x000fcc000f8e10ff */
[----:B------:R-:W-:Y:S01]  /*09e0*/  LDS R5, [R5] ;  /* 0x0000000005057984 */ /* 0x000fe20000000800 */
[----:B-1----:R-:W-:-:S06]  /*09f0*/  ULEA UR6, UR7, UR6, 0x18 ;  /* 0x0000000607067291 */ /* 0x002fcc000f8ec0ff */
[----:B------:R-:W-:-:S05]  /*0a00*/  LEA R15, R15, UR6, 0x2 ;  /* 0x000000060f0f7c11 */ /* 0x000fca000f8e10ff */
[----:B------:R-:W1:Y:S02]  /*0a10*/  LDS R6, [R15] ;  /* 0x000000000f067984 */ /* 0x000e640000000800 */
[----:B-1----:R-:W-:-:S07]  /*0a20*/  FFMA R3, R6, R5, R3 ;  /* 0x0000000506037223 */ /* 0x002fce0000000003 */
.L_x_8:
[----:B------:R-:W-:Y:S01]  /*0a30*/  UIADD3 UR4, UPT, UPT, UR4, 0x1, URZ ;  /* 0x0000000104047890 */ /* 0x000fe2000fffe0ff */
[----:B------:R-:W-:Y:S11]  /*0a40*/  @!P1 BRA `(.L_x_11) ;  /* 0xfffffff800309947 */ /* 0x000ff6000383ffff */
.L_x_5:
[----:B------:R-:W1:Y:S02]  /*0a50*/  LDCU UR4, c[0x0][0x398] ;  /* 0x00007300ff0477ac */ /* 0x000e640008000800 */
[----:B-1----:R-:W-:-:S13]  /*0a60*/  ISETP.GE.AND P0, PT, R2, UR4, PT ;  /* 0x0000000402007c0c */ /* 0x002fda000bf06270 */
[----:B------:R-:W-:Y:S05]  /*0a70*/  @P0 EXIT ;  /* 0x000000000000094d */ /* 0x000fea0003800000 */
[----:B--2---:R-:W1:Y:S02]  /*0a80*/  LDC.64 R4, c[0x0][0x390] ;  /* 0x0000e400ff047b82 */ /* 0x004e640000000a00 */
[----:B-1----:R-:W-:-:S05]  /*0a90*/  IMAD.WIDE R4, R2, 0x4, R4 ;  /* 0x0000000402047825 */ /* 0x002fca00078e0204 */
[----:B------:R-:W-:Y:S01]  /*0aa0*/  STG.E desc[UR8][R4.64], R3 ;  /* 0x0000000304007986 */ /* 0x000fe2000c101908 */
[----:B------:R-:W-:Y:S05]  /*0ab0*/  EXIT ;  /* 0x000000000000794d */ /* 0x000fea0003800000 */
.L_x_12:
[----:B------:R-:W-:-:S00]  /*0ac0*/  BRA `(.L_x_12) ;  /* 0xfffffffc00fc7947 */ /* 0x000fc0000383ffff */
[----:B------:R-:W-:-:S00]  /*0ad0*/  NOP ;  /* 0x0000000000007918 */ /* 0x000fc00000000000 */
        /* <DEDUP_REMOVED lines=10> */
.L_x_13:


//--------------------- .nv.shared._Z10ConvKernelPKfS0_Pfmm --------------------------
	.section	.nv.shared._Z10ConvKernelPKfS0_Pfmm,"aw",@nobits
	.sectionflags	@""
	.align	16
.nv.shared._Z10ConvKernelPKfS0_Pfmm:
	.zero		5120


//--------------------- .nv.shared.reserved.0     --------------------------
	.section	.nv.shared.reserved.0,"aw",@nobits
	.weak		__nv_reservedSMEM_offset_0_alias
	.size		__nv_reservedSMEM_offset_0_alias, 0, 64
	.other		__nv_reservedSMEM_offset_0_alias,@"STO_CUDA_RESERVED_SHARED STV_DEFAULT"
__nv_reservedSMEM_offset_0_alias:
	.zero		0
	.zero		64


//--------------------- .nv.constant0._Z10ConvKernelPKfS0_Pfmm --------------------------
	.section	.nv.constant0._Z10ConvKernelPKfS0_Pfmm,"a",@progbits
	.sectionflags	@""
	.align	4
.nv.constant0._Z10ConvKernelPKfS0_Pfmm:
	.zero		936


//--------------------- SYMBOLS --------------------------

	.type		.nv.reservedSmem.offset0,@object
	.size		.nv.reservedSmem.offset0,0x4
	.type		.nv.reservedSmem.cap,@object
	.size		.nv.reservedSmem.cap,0x4
